//
// Generated by NVIDIA NVVM Compiler
//
// Compiler Build ID: CL-36424714
// Cuda compilation tools, release 13.0, V13.0.88
// Based on NVVM 20.0.0
//

.version 9.0
.target sm_100
.address_size 64

	// .globl	borders

.visible .entry borders(
	.param .u64 .ptr .align 1 borders_param_0,
	.param .u32 borders_param_1,
	.param .u32 borders_param_2,
	.param .u64 .ptr .align 1 borders_param_3,
	.param .u32 borders_param_4
)
{
	.reg .pred 	%p<26>;
	.reg .b16 	%rs<5>;
	.reg .b32 	%r<78>;
	.reg .b32 	%f<3>;
	.reg .b64 	%rd<19>;

	ld.param.u64 	%rd7, [borders_param_0];
	ld.param.u32 	%r26, [borders_param_1];
	ld.param.u32 	%r27, [borders_param_2];
	ld.param.u64 	%rd8, [borders_param_3];
	ld.param.u32 	%r28, [borders_param_4];
	mov.u32 	%r29, %tid.x;
	mov.u32 	%r30, %ctaid.x;
	mov.u32 	%r1, %ntid.x;
	mad.lo.s32 	%r2, %r30, %r1, %r29;
	mov.u32 	%r31, %tid.y;
	mov.u32 	%r32, %ctaid.y;
	mov.u32 	%r3, %ntid.y;
	mad.lo.s32 	%r4, %r32, %r3, %r31;
	mul.lo.s32 	%r5, %r26, %r4;
	add.s32 	%r69, %r5, %r2;
	setp.ge.s32 	%p9, %r69, %r28;
	@%p9 bra 	$L__BB0_19;
	cvta.to.global.u64 	%rd9, %rd7;
	setp.lt.s32 	%p10, %r2, 1;
	setp.gt.s32 	%p11, %r2, %r26;
	or.pred  	%p12, %p10, %p11;
	setp.eq.s32 	%p13, %r4, 0;
	setp.gt.s32 	%p14, %r4, %r27;
	or.pred  	%p15, %p13, %p14;
	or.pred  	%p1, %p12, %p15;
	sub.s32 	%r33, %r5, %r26;
	cvt.s64.s32 	%rd10, %r33;
	cvt.s64.s32 	%rd11, %r2;
	add.s64 	%rd12, %rd11, %rd10;
	add.s64 	%rd1, %rd9, %rd12;
	setp.lt.s32 	%p16, %r2, 0;
	setp.ge.s32 	%p17, %r2, %r26;
	or.pred  	%p18, %p16, %p17;
	or.pred  	%p2, %p18, %p15;
	add.s32 	%r34, %r33, %r2;
	cvt.s64.s32 	%rd13, %r34;
	add.s64 	%rd2, %rd9, %rd13;
	add.s32 	%r35, %r2, 1;
	setp.lt.s32 	%p19, %r2, -1;
	setp.ge.s32 	%p20, %r35, %r26;
	or.pred  	%p21, %p19, %p20;
	or.pred  	%p3, %p21, %p15;
	setp.ge.s32 	%p22, %r4, %r27;
	or.pred  	%p4, %p12, %p22;
	cvt.s64.s32 	%rd14, %r26;
	add.s64 	%rd3, %rd2, %rd14;
	or.pred  	%p5, %p21, %p22;
	add.s32 	%r36, %r4, 1;
	setp.ge.s32 	%p23, %r36, %r27;
	or.pred  	%p6, %p12, %p23;
	shl.b32 	%r37, %r26, 1;
	add.s32 	%r38, %r33, %r37;
	cvt.s64.s32 	%rd15, %r38;
	add.s64 	%rd16, %rd11, %rd15;
	add.s64 	%rd4, %rd9, %rd16;
	or.pred  	%p7, %p18, %p23;
	add.s64 	%rd5, %rd3, %rd14;
	or.pred  	%p8, %p21, %p23;
	mov.u32 	%r39, %nctaid.x;
	mul.lo.s32 	%r40, %r1, %r39;
	mul.lo.s32 	%r41, %r40, %r3;
	mov.u32 	%r42, %nctaid.y;
	mul.lo.s32 	%r7, %r41, %r42;
	cvta.to.global.u64 	%rd6, %rd8;
$L__BB0_2:
	mov.b32 	%r70, 0;
	@%p1 bra 	$L__BB0_4;
	ld.global.u8 	%r70, [%rd1+-1];
$L__BB0_4:
	mov.b32 	%r71, 0;
	@%p2 bra 	$L__BB0_6;
	ld.global.u8 	%rs1, [%rd2];
	mul.wide.u16 	%r45, %rs1, 2;
	neg.s32 	%r71, %r45;
$L__BB0_6:
	mov.b32 	%r72, 0;
	@%p3 bra 	$L__BB0_8;
	ld.global.u8 	%r72, [%rd1+1];
$L__BB0_8:
	mov.b32 	%r73, 0;
	@%p4 bra 	$L__BB0_10;
	ld.global.u8 	%rs2, [%rd3+-1];
	mul.wide.u16 	%r73, %rs2, 2;
$L__BB0_10:
	mov.b32 	%r74, 0;
	@%p5 bra 	$L__BB0_12;
	ld.global.u8 	%rs3, [%rd3+1];
	mul.wide.u16 	%r49, %rs3, 2;
	neg.s32 	%r74, %r49;
$L__BB0_12:
	mov.b32 	%r75, 0;
	@%p6 bra 	$L__BB0_14;
	ld.global.u8 	%r75, [%rd4+-1];
$L__BB0_14:
	mov.b32 	%r76, 0;
	@%p7 bra 	$L__BB0_16;
	ld.global.u8 	%rs4, [%rd5];
	mul.wide.u16 	%r76, %rs4, 2;
$L__BB0_16:
	mov.b32 	%r77, 0;
	@%p8 bra 	$L__BB0_18;
	ld.global.u8 	%r77, [%rd4+1];
$L__BB0_18:
	add.s32 	%r53, %r70, %r72;
	sub.s32 	%r54, %r71, %r53;
	add.s32 	%r55, %r54, %r75;
	add.s32 	%r56, %r55, %r76;
	add.s32 	%r57, %r56, %r77;
	sub.s32 	%r58, %r70, %r72;
	add.s32 	%r59, %r58, %r73;
	add.s32 	%r60, %r59, %r74;
	add.s32 	%r61, %r60, %r75;
	sub.s32 	%r62, %r61, %r77;
	mul.lo.s32 	%r63, %r62, %r62;
	mad.lo.s32 	%r64, %r57, %r57, %r63;
	cvt.rn.f32.u32 	%f1, %r64;
	sqrt.rn.f32 	%f2, %f1;
	cvt.rzi.s32.f32 	%r65, %f2;
	min.s32 	%r66, %r65, 256;
	setp.gt.s32 	%p24, %r65, 255;
	selp.b32 	%r67, 255, 0, %p24;
	or.b32  	%r68, %r67, %r66;
	cvt.s64.s32 	%rd17, %r69;
	add.s64 	%rd18, %rd6, %rd17;
	st.global.u8 	[%rd18], %r68;
	add.s32 	%r69, %r69, %r7;
	setp.lt.s32 	%p25, %r69, %r28;
	@%p25 bra 	$L__BB0_2;
$L__BB0_19:
	ret;

}


// ===== COMPILED SASS (sm_100) =====

	.target	sm_100

	.elftype	@"ET_EXEC"


//--------------------- .note.nv.tkinfo           --------------------------
	.section	.note.nv.tkinfo,"",@"SHT_NOTE"
	.sectionflags	@"SHF_NOTE_NV_TKINFO"
	.tkinfo
        /*0018*/ 	.word	0x00000002
        /*0030*/ 	.string	""
        /*0030*/ 	.string	"ptxas"
        /*0030*/ 	.string	"Cuda compilation tools, release 13.0, V13.0.88"
        /*0030*/ 	.string	"Build cuda_13.0.r13.0/compiler.36424714_0"
        /*0030*/ 	.string	"-arch sm_100 -m 64 "



//--------------------- .note.nv.cuinfo           --------------------------
	.section	.note.nv.cuinfo,"",@"SHT_NOTE"
	.sectionflags	@"SHF_NOTE_NV_CUINFO"
        /*0018*/ 	.short	0x0002
        /*001a*/ 	.short	0x0064
        /*001c*/ 	.short	0x0082
	.zero		2


//--------------------- .nv.info                  --------------------------
	.section	.nv.info,"",@"SHT_CUDA_INFO"
	.align	4


	//----- nvinfo : EIATTR_REGCOUNT
	.align		4
        /*0000*/ 	.byte	0x04, 0x2f
        /*0002*/ 	.short	(.L_1 - .L_0)
	.align		4
.L_0:
        /*0004*/ 	.word	index@(borders)
        /*0008*/ 	.word	0x0000001c


	//----- nvinfo : EIATTR_FRAME_SIZE
	.align		4
.L_1:
        /*000c*/ 	.byte	0x04, 0x11
        /*000e*/ 	.short	(.L_3 - .L_2)
	.align		4
.L_2:
        /*0010*/ 	.word	index@($__internal_0_$__cuda_sm20_sqrt_rn_f32_slowpath)
        /*0014*/ 	.word	0x00000000


	//----- nvinfo : EIATTR_FRAME_SIZE
	.align		4
.L_3:
        /*0018*/ 	.byte	0x04, 0x11
        /*001a*/ 	.short	(.L_5 - .L_4)
	.align		4
.L_4:
        /*001c*/ 	.word	index@(borders)
        /*0020*/ 	.word	0x00000000


	//----- nvinfo : EIATTR_MIN_STACK_SIZE
	.align		4
.L_5:
        /*0024*/ 	.byte	0x04, 0x12
        /*0026*/ 	.short	(.L_7 - .L_6)
	.align		4
.L_6:
        /*0028*/ 	.word	index@(borders)
        /*002c*/ 	.word	0x00000000
.L_7:


//--------------------- .nv.compat                --------------------------
	.section	.nv.compat,"",@"SHT_CUDA_COMPAT_INFO"
	.align	4
        /*0000*/ 	.byte	0x02, 0x09, 0x00, 0x00, 0x02, 0x02, 0x01, 0x00, 0x02, 0x05, 0x05, 0x00, 0x03, 0x07, 0x01, 0x01
        /*0010*/ 	.byte	0x02, 0x03, 0x00, 0x00, 0x02, 0x06, 0x01, 0x00, 0x04, 0x0b, 0x08, 0x00, 0x01, 0x00, 0x00, 0x00
        /*0020*/ 	.byte	0x00, 0x00, 0x00, 0x00


//--------------------- .nv.info.borders          --------------------------
	.section	.nv.info.borders,"",@"SHT_CUDA_INFO"
	.sectionflags	@""
	.align	4


	//----- nvinfo : EIATTR_CUDA_API_VERSION
	.align		4
        /*0000*/ 	.byte	0x04, 0x37
        /*0002*/ 	.short	(.L_9 - .L_8)
.L_8:
        /*0004*/ 	.word	0x00000082


	//----- nvinfo : EIATTR_KPARAM_INFO
	.align		4
.L_9:
        /*0008*/ 	.byte	0x04, 0x17
        /*000a*/ 	.short	(.L_11 - .L_10)
.L_10:
        /*000c*/ 	.word	0x00000000
        /*0010*/ 	.short	0x0004
        /*0012*/ 	.short	0x0018
        /*0014*/ 	.byte	0x00, 0xf0, 0x11, 0x00


	//----- nvinfo : EIATTR_KPARAM_INFO
	.align		4
.L_11:
        /*0018*/ 	.byte	0x04, 0x17
        /*001a*/ 	.short	(.L_13 - .L_12)
.L_12:
        /*001c*/ 	.word	0x00000000
        /*0020*/ 	.short	0x0003
        /*0022*/ 	.short	0x0010
        /*0024*/ 	.byte	0x00, 0xf5, 0x21, 0x00


	//----- nvinfo : EIATTR_KPARAM_INFO
	.align		4
.L_13:
        /*0028*/ 	.byte	0x04, 0x17
        /*002a*/ 	.short	(.L_15 - .L_14)
.L_14:
        /*002c*/ 	.word	0x00000000
        /*0030*/ 	.short	0x0002
        /*0032*/ 	.short	0x000c
        /*0034*/ 	.byte	0x00, 0xf0, 0x11, 0x00


	//----- nvinfo : EIATTR_KPARAM_INFO
	.align		4
.L_15:
        /*0038*/ 	.byte	0x04, 0x17
        /*003a*/ 	.short	(.L_17 - .L_16)
.L_16:
        /*003c*/ 	.word	0x00000000
        /*0040*/ 	.short	0x0001
        /*0042*/ 	.short	0x0008
        /*0044*/ 	.byte	0x00, 0xf0, 0x11, 0x00


	//----- nvinfo : EIATTR_KPARAM_INFO
	.align		4
.L_17:
        /*0048*/ 	.byte	0x04, 0x17
        /*004a*/ 	.short	(.L_19 - .L_18)
.L_18:
        /*004c*/ 	.word	0x00000000
        /*0050*/ 	.short	0x0000
        /*0052*/ 	.short	0x0000
        /*0054*/ 	.byte	0x00, 0xf5, 0x21, 0x00


	//----- nvinfo : EIATTR_SPARSE_MMA_MASK
	.align		4
.L_19:
        /*0058*/ 	.byte	0x03, 0x50
        /*005a*/ 	.short	0x0000


	//----- nvinfo : EIATTR_MAXREG_COUNT
	.align		4
        /*005c*/ 	.byte	0x03, 0x1b
        /*005e*/ 	.short	0x00ff


	//----- nvinfo : EIATTR_MERCURY_ISA_VERSION
	.align		4
        /*0060*/ 	.byte	0x03, 0x5f
        /*0062*/ 	.short	0x0101


	//----- nvinfo : EIATTR_VRC_CTA_INIT_COUNT
	.align		4
        /*0064*/ 	.byte	0x02, 0x4a
	.zero		1
	.zero		1


	//----- nvinfo : EIATTR_EXIT_INSTR_OFFSETS
	.align		4
        /*0068*/ 	.byte	0x04, 0x1c
        /*006a*/ 	.short	(.L_21 - .L_20)


	//   ....[0]....
.L_20:
        /*006c*/ 	.word	0x000000d0


	//   ....[1]....
        /*0070*/ 	.word	0x00000760


	//----- nvinfo : EIATTR_CRS_STACK_SIZE
	.align		4
.L_21:
        /*0074*/ 	.byte	0x04, 0x1e
        /*0076*/ 	.short	(.L_23 - .L_22)
.L_22:
        /*0078*/ 	.word	0x00000000


	//----- nvinfo : EIATTR_CBANK_PARAM_SIZE
	.align		4
.L_23:
        /*007c*/ 	.byte	0x03, 0x19
        /*007e*/ 	.short	0x001c


	//----- nvinfo : EIATTR_PARAM_CBANK
	.align		4
        /*0080*/ 	.byte	0x04, 0x0a
        /*0082*/ 	.short	(.L_25 - .L_24)
	.align		4
.L_24:
        /*0084*/ 	.word	index@(.nv.constant0.borders)
        /*0088*/ 	.short	0x0380
        /*008a*/ 	.short	0x001c


	//----- nvinfo : EIATTR_SW_WAR
	.align		4
.L_25:
        /*008c*/ 	.byte	0x04, 0x36
        /*008e*/ 	.short	(.L_27 - .L_26)
.L_26:
        /*0090*/ 	.word	0x00000008
.L_27:


//--------------------- .nv.callgraph             --------------------------
	.section	.nv.callgraph,"",@"SHT_CUDA_CALLGRAPH"
	.align	4
	.sectionentsize	8
	.align		4
        /*0000*/ 	.word	0x00000000
	.align		4
        /*0004*/ 	.word	0xffffffff
	.align		4
        /*0008*/ 	.word	0x00000000
	.align		4
        /*000c*/ 	.word	0xfffffffe
	.align		4
        /*0010*/ 	.word	0x00000000
	.align		4
        /*0014*/ 	.word	0xfffffffd
	.align		4
        /*0018*/ 	.word	0x00000000
	.align		4
        /*001c*/ 	.word	0xfffffffc


//--------------------- .text.borders             --------------------------
	.section	.text.borders,"ax",@progbits
	.align	128
        .global         borders
        .type           borders,@function
        .size           borders,(.L_x_6 - borders)
        .other          borders,@"STO_CUDA_ENTRY STV_DEFAULT"
borders:
.text.borders:
[----:B------:R-:W-:Y:S01]  /*0000*/  LDC R1, c[0x0][0x37c] ;  /* 0x0000df00ff017b82 */ /* 0x000fe20000000800 */
[----:B------:R-:W0:Y:S07]  /*0010*/  S2R R5, SR_TID.X ;  /* 0x0000000000057919 */ /* 0x000e2e0000002100 */
[----:B------:R-:W0:Y:S01]  /*0020*/  LDC R8, c[0x0][0x360] ;  /* 0x0000d800ff087b82 */ /* 0x000e220000000800 */
[----:B------:R-:W1:Y:S01]  /*0030*/  LDCU UR6, c[0x0][0x398] ;  /* 0x00007300ff0677ac */ /* 0x000e620008000800 */
[----:B------:R-:W2:Y:S06]  /*0040*/  S2R R3, SR_TID.Y ;  /* 0x0000000000037919 */ /* 0x000eac0000002200 */
[----:B------:R-:W0:Y:S08]  /*0050*/  S2UR UR4, SR_CTAID.X ;  /* 0x00000000000479c3 */ /* 0x000e300000002500 */
[----:B------:R-:W2:Y:S08]  /*0060*/  S2UR UR5, SR_CTAID.Y ;  /* 0x00000000000579c3 */ /* 0x000eb00000002600 */
[----:B------:R-:W2:Y:S08]  /*0070*/  LDC R0, c[0x0][0x364] ;  /* 0x0000d900ff007b82 */ /* 0x000eb00000000800 */
[----:B------:R-:W3:Y:S01]  /*0080*/  LDC R11, c[0x0][0x388] ;  /* 0x0000e200ff0b7b82 */ /* 0x000ee20000000800 */
[----:B0-----:R-:W-:-:S02]  /*0090*/  IMAD R5, R8, UR4, R5 ;  /* 0x0000000408057c24 */ /* 0x001fc4000f8e0205 */
[----:B--2---:R-:W-:-:S04]  /*00a0*/  IMAD R12, R0, UR5, R3 ;  /* 0x00000005000c7c24 */ /* 0x004fc8000f8e0203 */
[----:B---3--:R-:W-:-:S05]  /*00b0*/  IMAD R13, R12, R11, R5 ;  /* 0x0000000b0c0d7224 */ /* 0x008fca00078e0205 */
[----:B-1----:R-:W-:-:S13]  /*00c0*/  ISETP.GE.AND P0, PT, R13, UR6, PT ;  /* 0x000000060d007c0c */ /* 0x002fda000bf06270 */
[----:B------:R-:W-:Y:S05]  /*00d0*/  @P0 EXIT ;  /* 0x000000000000094d */ /* 0x000fea0003800000 */
[----:B------:R-:W0:Y:S01]  /*00e0*/  LDCU.64 UR8, c[0x0][0x380] ;  /* 0x00007000ff0877ac */ /* 0x000e220008000a00 */
[C---:B------:R-:W-:Y:S01]  /*00f0*/  VIADD R2, R5.reuse, 0x1 ;  /* 0x0000000105027836 */ /* 0x040fe20000000000 */
[----:B------:R-:W-:Y:S01]  /*0100*/  SHF.R.S32.HI R10, RZ, 0x1f, R5 ;  /* 0x0000001fff0a7819 */ /* 0x000fe20000011405 */
[CC--:B------:R-:W-:Y:S01]  /*0110*/  IMAD R4, R12.reuse, R11.reuse, -R11 ;  /* 0x0000000b0c047224 */ /* 0x0c0fe200078e0a0b */
[----:B------:R-:W1:Y:S01]  /*0120*/  LDCU UR4, c[0x0][0x370] ;  /* 0x00006e00ff0477ac */ /* 0x000e620008000800 */
[-C--:B------:R-:W-:Y:S01]  /*0130*/  ISETP.GT.AND P6, PT, R5, R11.reuse, PT ;  /* 0x0000000b0500720c */ /* 0x080fe20003fc4270 */
[----:B------:R-:W-:Y:S01]  /*0140*/  VIADD R14, R12, 0x1 ;  /* 0x000000010c0e7836 */ /* 0x000fe20000000000 */
[-C--:B------:R-:W-:Y:S01]  /*0150*/  ISETP.GE.AND P5, PT, R2, R11.reuse, PT ;  /* 0x0000000b0200720c */ /* 0x080fe20003fa6270 */
[----:B------:R-:W2:Y:S01]  /*0160*/  LDCU UR5, c[0x0][0x38c] ;  /* 0x00007180ff0577ac */ /* 0x000ea20008000800 */
[--C-:B------:R-:W-:Y:S01]  /*0170*/  IMAD R6, R11, 0x2, R4.reuse ;  /* 0x000000020b067824 */ /* 0x100fe200078e0204 */
[--C-:B------:R-:W-:Y:S01]  /*0180*/  SHF.R.S32.HI R3, RZ, 0x1f, R4.reuse ;  /* 0x0000001fff037819 */ /* 0x100fe20000011404 */
[C---:B------:R-:W-:Y:S01]  /*0190*/  IMAD.IADD R7, R5.reuse, 0x1, R4 ;  /* 0x0000000105077824 */ /* 0x040fe200078e0204 */
[----:B------:R-:W-:Y:S01]  /*01a0*/  ISETP.GE.AND P3, PT, R5, R11, PT ;  /* 0x0000000b0500720c */ /* 0x000fe20003f66270 */
[----:B------:R-:W3:Y:S01]  /*01b0*/  LDCU.64 UR6, c[0x0][0x358] ;  /* 0x00006b00ff0677ac */ /* 0x000ee20008000a00 */
[----:B------:R-:W-:-:S02]  /*01c0*/  SHF.R.S32.HI R9, RZ, 0x1f, R6 ;  /* 0x0000001fff097819 */ /* 0x000fc40000011406 */
[C---:B------:R-:W-:Y:S01]  /*01d0*/  ISETP.LT.OR P6, PT, R5.reuse, 0x1, P6 ;  /* 0x000000010500780c */ /* 0x040fe200037c1670 */
[----:B------:R-:W4:Y:S01]  /*01e0*/  LDCU UR10, c[0x0][0x398] ;  /* 0x00007300ff0a77ac */ /* 0x000f220008000800 */
[C---:B0-----:R-:W-:Y:S02]  /*01f0*/  IADD3 R2, P2, P4, R5.reuse, UR8, R4 ;  /* 0x0000000805027c10 */ /* 0x041fe4000fc5e004 */
[----:B------:R-:W-:Y:S02]  /*0200*/  IADD3 R4, P0, P1, R5, UR8, R6 ;  /* 0x0000000805047c10 */ /* 0x000fe4000f91e006 */
[----:B------:R-:W-:Y:S01]  /*0210*/  IADD3.X R3, PT, PT, R10, UR9, R3, P2, P4 ;  /* 0x000000090a037c10 */ /* 0x000fe200097e8403 */
[----:B-1----:R-:W-:Y:S01]  /*0220*/  IMAD R15, R8, UR4, RZ ;  /* 0x00000004080f7c24 */ /* 0x002fe2000f8e02ff */
[----:B------:R-:W-:Y:S01]  /*0230*/  IADD3 R6, P2, PT, R7, UR8, RZ ;  /* 0x0000000807067c10 */ /* 0x000fe2000ff5e0ff */
[----:B------:R-:W0:Y:S01]  /*0240*/  LDCU UR4, c[0x0][0x374] ;  /* 0x00006e80ff0477ac */ /* 0x000e220008000800 */
[----:B------:R-:W-:Y:S01]  /*0250*/  ISETP.LT.OR P3, PT, R5, RZ, P3 ;  /* 0x000000ff0500720c */ /* 0x000fe20001f61670 */
[----:B------:R-:W-:Y:S01]  /*0260*/  IMAD R15, R15, R0, RZ ;  /* 0x000000000f0f7224 */ /* 0x000fe200078e02ff */
[----:B------:R-:W-:-:S02]  /*0270*/  ISETP.LT.OR P5, PT, R5, -0x1, P5 ;  /* 0xffffffff0500780c */ /* 0x000fc40002fa1670 */
[----:B------:R-:W-:Y:S02]  /*0280*/  IADD3.X R5, PT, PT, R10, UR9, R9, P0, P1 ;  /* 0x000000090a057c10 */ /* 0x000fe400087e2409 */
[----:B--2---:R-:W-:Y:S02]  /*0290*/  ISETP.GT.AND P4, PT, R12, UR5, PT ;  /* 0x000000050c007c0c */ /* 0x004fe4000bf84270 */
[----:B------:R-:W-:Y:S01]  /*02a0*/  LEA.HI.X.SX32 R7, R7, UR9, 0x1, P2 ;  /* 0x0000000907077c11 */ /* 0x000fe200090f0eff */
[----:B------:R-:W1:Y:S01]  /*02b0*/  LDCU.64 UR8, c[0x0][0x390] ;  /* 0x00007200ff0877ac */ /* 0x000e620008000a00 */
[----:B------:R-:W-:Y:S02]  /*02c0*/  SHF.R.S32.HI R9, RZ, 0x1f, R11 ;  /* 0x0000001fff097819 */ /* 0x000fe4000001140b */
[----:B------:R-:W-:Y:S02]  /*02d0*/  IADD3 R10, P0, PT, R6, R11, RZ ;  /* 0x0000000b060a7210 */ /* 0x000fe40007f1e0ff */
[----:B------:R-:W-:-:S02]  /*02e0*/  ISETP.EQ.OR P4, PT, R12, RZ, P4 ;  /* 0x000000ff0c00720c */ /* 0x000fc40002782670 */
[----:B------:R-:W-:Y:S01]  /*02f0*/  IADD3 R8, P2, PT, R10, R11, RZ ;  /* 0x0000000b0a087210 */ /* 0x000fe20007f5e0ff */
[C---:B------:R-:W-:Y:S01]  /*0300*/  IMAD.X R11, R9.reuse, 0x1, R7, P0 ;  /* 0x00000001090b7824 */ /* 0x040fe200000e0607 */
[----:B------:R-:W-:Y:S02]  /*0310*/  ISETP.GE.OR P0, PT, R12, UR5, P6 ;  /* 0x000000050c007c0c */ /* 0x000fe4000b706670 */
[C---:B------:R-:W-:Y:S01]  /*0320*/  ISETP.GE.OR P1, PT, R14.reuse, UR5, P6 ;  /* 0x000000050e007c0c */ /* 0x040fe2000b726670 */
[----:B------:R-:W-:Y:S01]  /*0330*/  IMAD.X R9, R9, 0x1, R11, P2 ;  /* 0x0000000109097824 */ /* 0x000fe200010e060b */
[----:B------:R-:W-:Y:S02]  /*0340*/  PLOP3.LUT P6, PT, P6, P4, PT, 0xf8, 0x8f ;  /* 0x00000000008f781c */ /* 0x000fe400037c9f70 */
[----:B------:R-:W-:Y:S02]  /*0350*/  ISETP.GE.OR P2, PT, R14, UR5, P3 ;  /* 0x000000050e007c0c */ /* 0x000fe40009f46670 */
[----:B------:R-:W-:-:S02]  /*0360*/  P2R R17, PR, RZ, 0x40 ;  /* 0x00000040ff117803 */ /* 0x000fc40000000000 */
[----:B------:R-:W-:Y:S02]  /*0370*/  PLOP3.LUT P6, PT, P5, P4, PT, 0xf8, 0x8f ;  /* 0x00000000008f781c */ /* 0x000fe40002fc9f70 */
[----:B------:R-:W-:Y:S02]  /*0380*/  PLOP3.LUT P3, PT, P3, P4, PT, 0xf8, 0x8f ;  /* 0x00000000008f781c */ /* 0x000fe40001f69f70 */
[----:B------:R-:W-:Y:S01]  /*0390*/  ISETP.GE.OR P4, PT, R12, UR5, P5 ;  /* 0x000000050c007c0c */ /* 0x000fe2000af86670 */
[----:B------:R-:W-:Y:S01]  /*03a0*/  IMAD.MOV.U32 R12, RZ, RZ, R13 ;  /* 0x000000ffff0c7224 */ /* 0x000fe200078e000d */
[----:B------:R-:W-:Y:S01]  /*03b0*/  ISETP.GE.OR P5, PT, R14, UR5, P5 ;  /* 0x000000050e007c0c */ /* 0x000fe2000afa6670 */
[----:B0-----:R-:W-:Y:S01]  /*03c0*/  IMAD R13, R15, UR4, RZ ;  /* 0x000000040f0d7c24 */ /* 0x001fe2000f8e02ff */
[----:B-1-34-:R-:W-:-:S11]  /*03d0*/  P2R R18, PR, RZ, 0x40 ;  /* 0x00000040ff127803 */ /* 0x01afd60000000000 */
.L_x_3:
[----:B------:R-:W-:Y:S02]  /*03e0*/  P2R R0, PR, RZ, 0x20 ;  /* 0x00000020ff007803 */ /* 0x000fe40000000000 */
[----:B0-----:R-:W-:Y:S02]  /*03f0*/  CS2R R14, SRZ ;  /* 0x00000000000e7805 */ /* 0x001fe4000001ff00 */
[----:B------:R-:W-:Y:S01]  /*0400*/  ISETP.NE.AND P5, PT, R17, RZ, PT ;  /* 0x000000ff1100720c */ /* 0x000fe20003fa5270 */
[----:B------:R-:W2:Y:S01]  /*0410*/  @!P0 LDG.E.U8 R21, desc[UR6][R10.64+-0x1] ;  /* 0xffffff060a158981 */ /* 0x000ea2000c1e1100 */
[----:B------:R-:W-:Y:S01]  /*0420*/  ISETP.NE.AND P6, PT, R18, RZ, PT ;  /* 0x000000ff1200720c */ /* 0x000fe20003fc5270 */
[----:B------:R-:W-:Y:S02]  /*0430*/  IMAD.MOV.U32 R16, RZ, RZ, RZ ;  /* 0x000000ffff107224 */ /* 0x000fe400078e00ff */
[----:B------:R-:W3:Y:S04]  /*0440*/  @!P3 LDG.E.U8 R25, desc[UR6][R6.64] ;  /* 0x000000060619b981 */ /* 0x000ee8000c1e1100 */
[----:B------:R-:W4:Y:S04]  /*0450*/  @!P4 LDG.E.U8 R22, desc[UR6][R10.64+0x1] ;  /* 0x000001060a16c981 */ /* 0x000f28000c1e1100 */
[----:B------:R-:W5:Y:S01]  /*0460*/  @!P5 LDG.E.U8 R14, desc[UR6][R2.64+-0x1] ;  /* 0xffffff06020ed981 */ /* 0x000f62000c1e1100 */
[----:B------:R-:W-:-:S03]  /*0470*/  ISETP.NE.AND P5, PT, R0, RZ, PT ;  /* 0x000000ff0000720c */ /* 0x000fc60003fa5270 */
[----:B------:R-:W5:Y:S01]  /*0480*/  @!P6 LDG.E.U8 R15, desc[UR6][R2.64+0x1] ;  /* 0x00000106020fe981 */ /* 0x000f62000c1e1100 */
[----:B------:R-:W-:-:S03]  /*0490*/  IMAD.MOV.U32 R0, RZ, RZ, RZ ;  /* 0x000000ffff007224 */ /* 0x000fc600078e00ff */
[----:B------:R-:W5:Y:S04]  /*04a0*/  @!P2 LDG.E.U8 R24, desc[UR6][R8.64] ;  /* 0x000000060818a981 */ /* 0x000f68000c1e1100 */
[----:B------:R-:W5:Y:S04]  /*04b0*/  @!P1 LDG.E.U8 R16, desc[UR6][R4.64+-0x1] ;  /* 0xffffff0604109981 */ /* 0x000f68000c1e1100 */
[----:B------:R-:W5:Y:S01]  /*04c0*/  @!P5 LDG.E.U8 R0, desc[UR6][R4.64+0x1] ;  /* 0x000001060400d981 */ /* 0x000f62000c1e1100 */
[----:B------:R-:W-:Y:S02]  /*04d0*/  IMAD.MOV.U32 R20, RZ, RZ, RZ ;  /* 0x000000ffff147224 */ /* 0x000fe400078e00ff */
[----:B------:R-:W-:-:S02]  /*04e0*/  IMAD.MOV.U32 R19, RZ, RZ, RZ ;  /* 0x000000ffff137224 */ /* 0x000fc400078e00ff */
[----:B------:R-:W-:Y:S01]  /*04f0*/  IMAD.MOV.U32 R23, RZ, RZ, RZ ;  /* 0x000000ffff177224 */ /* 0x000fe200078e00ff */
[----:B------:R-:W-:Y:S01]  /*0500*/  BSSY.RECONVERGENT B0, `(.L_x_0) ;  /* 0x000001a000007945 */ /* 0x000fe20003800200 */
[----:B--2---:R-:W-:Y:S02]  /*0510*/  @!P0 IMAD.SHL.U32 R20, R21, 0x2, RZ ;  /* 0x0000000215148824 */ /* 0x004fe400078e00ff */
[----:B---3--:R-:W-:Y:S02]  /*0520*/  @!P3 IMAD.U32 R19, R25, -0x2, RZ ;  /* 0xfffffffe1913b824 */ /* 0x008fe400078e00ff */
[----:B------:R-:W-:Y:S02]  /*0530*/  IMAD.MOV.U32 R21, RZ, RZ, RZ ;  /* 0x000000ffff157224 */ /* 0x000fe400078e00ff */
[----:B----4-:R-:W-:Y:S01]  /*0540*/  @!P4 IMAD.U32 R23, R22, -0x2, RZ ;  /* 0xfffffffe1617c824 */ /* 0x010fe200078e00ff */
[-CC-:B-----5:R-:W-:Y:S02]  /*0550*/  IADD3 R20, PT, PT, R20, R14.reuse, -R15.reuse ;  /* 0x0000000e14147210 */ /* 0x1a0fe40007ffe80f */
[----:B------:R-:W-:Y:S01]  /*0560*/  IADD3 R19, PT, PT, R19, -R14, -R15 ;  /* 0x8000000e13137210 */ /* 0x000fe20007ffe80f */
[----:B------:R-:W-:Y:S01]  /*0570*/  @!P2 IMAD.SHL.U32 R21, R24, 0x2, RZ ;  /* 0x000000021815a824 */ /* 0x000fe200078e00ff */
[----:B------:R-:W-:-:S04]  /*0580*/  IADD3 R23, PT, PT, R16, R20, R23 ;  /* 0x0000001410177210 */ /* 0x000fc80007ffe017 */
[----:B------:R-:W-:Y:S01]  /*0590*/  IADD3 R19, PT, PT, R21, R19, R16 ;  /* 0x0000001315137210 */ /* 0x000fe20007ffe010 */
[----:B------:R-:W-:-:S04]  /*05a0*/  IMAD.IADD R23, R23, 0x1, -R0 ;  /* 0x0000000117177824 */ /* 0x000fc800078e0a00 */
[----:B------:R-:W-:Y:S02]  /*05b0*/  IMAD.IADD R19, R19, 0x1, R0 ;  /* 0x0000000113137824 */ /* 0x000fe400078e0200 */
[----:B------:R-:W-:-:S04]  /*05c0*/  IMAD R0, R23, R23, RZ ;  /* 0x0000001717007224 */ /* 0x000fc800078e02ff */
[----:B------:R-:W-:-:S05]  /*05d0*/  IMAD R0, R19, R19, R0 ;  /* 0x0000001313007224 */ /* 0x000fca00078e0200 */
[----:B------:R-:W-:-:S05]  /*05e0*/  I2FP.F32.U32 R15, R0 ;  /* 0x00000000000f7245 */ /* 0x000fca0000201000 */
[----:B------:R-:W-:Y:S01]  /*05f0*/  VIADD R0, R15, 0xf3000000 ;  /* 0xf30000000f007836 */ /* 0x000fe20000000000 */
[----:B------:R0:W1:Y:S04]  /*0600*/  MUFU.RSQ R14, R15 ;  /* 0x0000000f000e7308 */ /* 0x0000680000001400 */
[----:B------:R-:W-:-:S13]  /*0610*/  ISETP.GT.U32.AND P6, PT, R0, 0x727fffff, PT ;  /* 0x727fffff0000780c */ /* 0x000fda0003fc4070 */
[----:B01----:R-:W-:Y:S05]  /*0620*/  @!P6 BRA `(.L_x_1) ;  /* 0x00000000000ce947 */ /* 0x003fea0003800000 */
[----:B------:R-:W-:-:S07]  /*0630*/  MOV R21, 0x650 ;  /* 0x0000065000157802 */ /* 0x000fce0000000f00 */
[----:B------:R-:W-:Y:S05]  /*0640*/  CALL.REL.NOINC `($__internal_0_$__cuda_sm20_sqrt_rn_f32_slowpath) ;  /* 0x0000000000487944 */ /* 0x000fea0003c00000 */
[----:B------:R-:W-:Y:S05]  /*0650*/  BRA `(.L_x_2) ;  /* 0x0000000000107947 */ /* 0x000fea0003800000 */
.L_x_1:
[----:B------:R-:W-:Y:S01]  /*0660*/  FMUL.FTZ R0, R15, R14 ;  /* 0x0000000e0f007220 */ /* 0x000fe20000410000 */
[----:B------:R-:W-:-:S03]  /*0670*/  FMUL.FTZ R14, R14, 0.5 ;  /* 0x3f0000000e0e7820 */ /* 0x000fc60000410000 */
[----:B------:R-:W-:-:S04]  /*0680*/  FFMA R15, -R0, R0, R15 ;  /* 0x00000000000f7223 */ /* 0x000fc8000000010f */
[----:B------:R-:W-:-:S07]  /*0690*/  FFMA R0, R15, R14, R0 ;  /* 0x0000000e0f007223 */ /* 0x000fce0000000000 */
.L_x_2:
[----:B------:R-:W-:Y:S05]  /*06a0*/  BSYNC.RECONVERGENT B0 ;  /* 0x0000000000007941 */ /* 0x000fea0003800200 */
.L_x_0:
[----:B------:R-:W0:Y:S01]  /*06b0*/  F2I.TRUNC.NTZ R0, R0 ;  /* 0x0000000000007305 */ /* 0x000e22000020f100 */
[----:B------:R-:W-:-:S04]  /*06c0*/  IADD3 R14, P6, PT, R12, UR8, RZ ;  /* 0x000000080c0e7c10 */ /* 0x000fc8000ffde0ff */
[----:B------:R-:W-:Y:S01]  /*06d0*/  LEA.HI.X.SX32 R15, R12, UR9, 0x1, P6 ;  /* 0x000000090c0f7c11 */ /* 0x000fe2000b0f0eff */
[----:B------:R-:W-:Y:S01]  /*06e0*/  IMAD.IADD R12, R13, 0x1, R12 ;  /* 0x000000010d0c7824 */ /* 0x000fe200078e020c */
[C---:B0-----:R-:W-:Y:S02]  /*06f0*/  ISETP.GT.AND P6, PT, R0.reuse, 0xff, PT ;  /* 0x000000ff0000780c */ /* 0x041fe40003fc4270 */
[----:B------:R-:W-:Y:S02]  /*0700*/  VIMNMX R16, PT, PT, R0, 0x100, PT ;  /* 0x0000010000107848 */ /* 0x000fe40003fe0100 */
[----:B------:R-:W-:Y:S02]  /*0710*/  SEL R19, RZ, 0xff, !P6 ;  /* 0x000000ffff137807 */ /* 0x000fe40007000000 */
[----:B------:R-:W-:Y:S02]  /*0720*/  ISETP.GE.AND P6, PT, R12, UR10, PT ;  /* 0x0000000a0c007c0c */ /* 0x000fe4000bfc6270 */
[----:B------:R-:W-:-:S05]  /*0730*/  LOP3.LUT R19, R19, R16, RZ, 0xfc, !PT ;  /* 0x0000001013137212 */ /* 0x000fca00078efcff */
[----:B------:R0:W-:Y:S06]  /*0740*/  STG.E.U8 desc[UR6][R14.64], R19 ;  /* 0x000000130e007986 */ /* 0x0001ec000c101106 */
[----:B------:R-:W-:Y:S05]  /*0750*/  @!P6 BRA `(.L_x_3) ;  /* 0xfffffffc0020e947 */ /* 0x000fea000383ffff */
[----:B------:R-:W-:Y:S05]  /*0760*/  EXIT ;  /* 0x000000000000794d */ /* 0x000fea0003800000 */
        .weak           $__internal_0_$__cuda_sm20_sqrt_rn_f32_slowpath
        .type           $__internal_0_$__cuda_sm20_sqrt_rn_f32_slowpath,@function
        .size           $__internal_0_$__cuda_sm20_sqrt_rn_f32_slowpath,(.L_x_6 - $__internal_0_$__cuda_sm20_sqrt_rn_f32_slowpath)
$__internal_0_$__cuda_sm20_sqrt_rn_f32_slowpath:
[----:B------:R-:W-:-:S13]  /*0770*/  LOP3.LUT P6, RZ, R15, 0x7fffffff, RZ, 0xc0, !PT ;  /* 0x7fffffff0fff7812 */ /* 0x000fda00078cc0ff */
[----:B------:R-:W-:Y:S01]  /*0780*/  @!P6 IMAD.MOV.U32 R14, RZ, RZ, R15 ;  /* 0x000000ffff0ee224 */ /* 0x000fe200078e000f */
[----:B------:R-:W-:Y:S06]  /*0790*/  @!P6 BRA `(.L_x_4) ;  /* 0x000000000044e947 */ /* 0x000fec0003800000 */
[----:B------:R-:W-:Y:S01]  /*07a0*/  FSETP.GEU.FTZ.AND P6, PT, R15, RZ, PT ;  /* 0x000000ff0f00720b */ /* 0x000fe20003fde000 */
[----:B------:R-:W-:-:S12]  /*07b0*/  IMAD.MOV.U32 R0, RZ, RZ, R15 ;  /* 0x000000ffff007224 */ /* 0x000fd800078e000f */
[----:B------:R-:W-:Y:S01]  /*07c0*/  @!P6 IMAD.MOV.U32 R14, RZ, RZ, 0x7fffffff ;  /* 0x7fffffffff0ee424 */ /* 0x000fe200078e00ff */
[----:B------:R-:W-:Y:S06]  /*07d0*/  @!P6 BRA `(.L_x_4) ;  /* 0x000000000034e947 */ /* 0x000fec0003800000 */
[----:B------:R-:W-:-:S13]  /*07e0*/  FSETP.GTU.FTZ.AND P6, PT, |R0|, +INF , PT ;  /* 0x7f8000000000780b */ /* 0x000fda0003fdc200 */
[----:B------:R-:W-:Y:S01]  /*07f0*/  @P6 FADD.FTZ R14, R0, 1 ;  /* 0x3f800000000e6421 */ /* 0x000fe20000010000 */
[----:B------:R-:W-:Y:S06]  /*0800*/  @P6 BRA `(.L_x_4) ;  /* 0x0000000000286947 */ /* 0x000fec0003800000 */
[----:B------:R-:W-:-:S13]  /*0810*/  FSETP.NEU.FTZ.AND P6, PT, |R0|, +INF , PT ;  /* 0x7f8000000000780b */ /* 0x000fda0003fdd200 */
[----:B------:R-:W-:-:S04]  /*0820*/  @P6 FFMA R15, R0, 1.84467440737095516160e+19, RZ ;  /* 0x5f800000000f6823 */ /* 0x000fc800000000ff */
[----:B------:R-:W0:Y:S02]  /*0830*/  @P6 MUFU.RSQ R14, R15 ;  /* 0x0000000f000e6308 */ /* 0x000e240000001400 */
[----:B0-----:R-:W-:Y:S01]  /*0840*/  @P6 FMUL.FTZ R16, R15, R14 ;  /* 0x0000000e0f106220 */ /* 0x001fe20000410000 */
[----:B------:R-:W-:Y:S01]  /*0850*/  @P6 FMUL.FTZ R20, R14, 0.5 ;  /* 0x3f0000000e146820 */ /* 0x000fe20000410000 */
[----:B------:R-:W-:Y:S02]  /*0860*/  @!P6 IMAD.MOV.U32 R14, RZ, RZ, R0 ;  /* 0x000000ffff0ee224 */ /* 0x000fe400078e0000 */
[----:B------:R-:W-:-:S04]  /*0870*/  @P6 FADD.FTZ R19, -R16, -RZ ;  /* 0x800000ff10136221 */ /* 0x000fc80000010100 */
[----:B------:R-:W-:-:S04]  /*0880*/  @P6 FFMA R19, R16, R19, R15 ;  /* 0x0000001310136223 */ /* 0x000fc8000000000f */
[----:B------:R-:W-:-:S04]  /*0890*/  @P6 FFMA R19, R19, R20, R16 ;  /* 0x0000001413136223 */ /* 0x000fc80000000010 */
[----:B------:R-:W-:-:S07]  /*08a0*/  @P6 FMUL.FTZ R14, R19, 2.3283064365386962891e-10 ;  /* 0x2f800000130e6820 */ /* 0x000fce0000410000 */
.L_x_4:
[----:B------:R-:W-:Y:S02]  /*08b0*/  IMAD.MOV.U32 R0, RZ, RZ, R14 ;  /* 0x000000ffff007224 */ /* 0x000fe400078e000e */
[----:B------:R-:W-:Y:S02]  /*08c0*/  IMAD.MOV.U32 R14, RZ, RZ, R21 ;  /* 0x000000ffff0e7224 */ /* 0x000fe400078e0015 */
[----:B------:R-:W-:-:S04]  /*08d0*/  IMAD.MOV.U32 R15, RZ, RZ, 0x0 ;  /* 0x00000000ff0f7424 */ /* 0x000fc800078e00ff */
[----:B------:R-:W-:Y:S05]  /*08e0*/  RET.REL.NODEC R14 `(borders) ;  /* 0xfffffff40ec47950 */ /* 0x000fea0003c3ffff */
.L_x_5:
[----:B------:R-:W-:-:S00]  /*08f0*/  BRA `(.L_x_5) ;  /* 0xfffffffc00fc7947 */ /* 0x000fc0000383ffff */
[----:B------:R-:W-:-:S00]  /*0900*/  NOP ;  /* 0x0000000000007918 */ /* 0x000fc00000000000 */
[----:B------:R-:W-:-:S00]  /*0910*/  NOP ;  /* 0x0000000000007918 */ /* 0x000fc00000000000 */
[----:B------:R-:W-:-:S00]  /*0920*/  NOP ;  /* 0x0000000000007918 */ /* 0x000fc00000000000 */
[----:B------:R-:W-:-:S00]  /*0930*/  NOP ;  /* 0x0000000000007918 */ /* 0x000fc00000000000 */
[----:B------:R-:W-:-:S00]  /*0940*/  NOP ;  /* 0x0000000000007918 */ /* 0x000fc00000000000 */
[----:B------:R-:W-:-:S00]  /*0950*/  NOP ;  /* 0x0000000000007918 */ /* 0x000fc00000000000 */
[----:B------:R-:W-:-:S00]  /*0960*/  NOP ;  /* 0x0000000000007918 */ /* 0x000fc00000000000 */
[----:B------:R-:W-:-:S00]  /*0970*/  NOP ;  /* 0x0000000000007918 */ /* 0x000fc00000000000 */
.L_x_6:


//--------------------- .nv.shared.reserved.0     --------------------------
	.section	.nv.shared.reserved.0,"aw",@nobits
	.weak		__nv_reservedSMEM_offset_0_alias
	.size		__nv_reservedSMEM_offset_0_alias, 0, 64
	.other		__nv_reservedSMEM_offset_0_alias,@"STO_CUDA_RESERVED_SHARED STV_DEFAULT"
__nv_reservedSMEM_offset_0_alias:
	.zero		0
	.zero		64


//--------------------- .nv.constant0.borders     --------------------------
	.section	.nv.constant0.borders,"a",@progbits
	.sectionflags	@""
	.align	4
.nv.constant0.borders:
	.zero		924


//--------------------- SYMBOLS --------------------------

	.type		.nv.reservedSmem.offset0,@object
	.size		.nv.reservedSmem.offset0,0x4
